//
// Generated by NVIDIA NVVM Compiler
//
// Compiler Build ID: CL-36424714
// Cuda compilation tools, release 13.0, V13.0.88
// Based on NVVM 20.0.0
//

.version 9.0
.target sm_100
.address_size 64

	// .globl	_Z18appendStringAtomicPcS_iPi

.visible .entry _Z18appendStringAtomicPcS_iPi(
	.param .u64 .ptr .align 1 _Z18appendStringAtomicPcS_iPi_param_0,
	.param .u64 .ptr .align 1 _Z18appendStringAtomicPcS_iPi_param_1,
	.param .u32 _Z18appendStringAtomicPcS_iPi_param_2,
	.param .u64 .ptr .align 1 _Z18appendStringAtomicPcS_iPi_param_3
)
{
	.reg .pred 	%p<7>;
	.reg .b16 	%rs<6>;
	.reg .b32 	%r<29>;
	.reg .b64 	%rd<21>;

	ld.param.u64 	%rd11, [_Z18appendStringAtomicPcS_iPi_param_0];
	ld.param.u64 	%rd12, [_Z18appendStringAtomicPcS_iPi_param_1];
	ld.param.u32 	%r18, [_Z18appendStringAtomicPcS_iPi_param_2];
	ld.param.u64 	%rd10, [_Z18appendStringAtomicPcS_iPi_param_3];
	cvta.to.global.u64 	%rd1, %rd11;
	cvta.to.global.u64 	%rd2, %rd12;
	mov.u32 	%r19, %ctaid.x;
	mov.u32 	%r20, %ntid.x;
	mov.u32 	%r21, %tid.x;
	mad.lo.s32 	%r1, %r19, %r20, %r21;
	setp.ge.s32 	%p1, %r1, %r18;
	@%p1 bra 	$L__BB0_8;
	cvta.to.global.u64 	%rd13, %rd10;
	sub.s32 	%r2, %r18, %r1;
	atom.global.add.u32 	%r3, [%rd13], %r2;
	setp.lt.s32 	%p2, %r2, 1;
	@%p2 bra 	$L__BB0_8;
	and.b32  	%r4, %r2, 3;
	sub.s32 	%r23, %r1, %r18;
	setp.gt.u32 	%p3, %r23, -4;
	mov.b32 	%r26, 0;
	@%p3 bra 	$L__BB0_5;
	and.b32  	%r26, %r2, 2147483644;
	neg.s32 	%r25, %r26;
	add.s64 	%rd19, %rd2, 1;
	add.s64 	%rd4, %rd1, 3;
	mov.u32 	%r24, %r3;
$L__BB0_4:
	cvt.s64.s32 	%rd14, %r24;
	add.s64 	%rd15, %rd4, %rd14;
	ld.global.u8 	%rs1, [%rd19+-1];
	st.global.u8 	[%rd15+-3], %rs1;
	ld.global.u8 	%rs2, [%rd19];
	st.global.u8 	[%rd15+-2], %rs2;
	ld.global.u8 	%rs3, [%rd19+1];
	st.global.u8 	[%rd15+-1], %rs3;
	ld.global.u8 	%rs4, [%rd19+2];
	st.global.u8 	[%rd15], %rs4;
	add.s32 	%r25, %r25, 4;
	add.s64 	%rd19, %rd19, 4;
	add.s32 	%r24, %r24, 4;
	setp.ne.s32 	%p4, %r25, 0;
	@%p4 bra 	$L__BB0_4;
$L__BB0_5:
	setp.eq.s32 	%p5, %r4, 0;
	@%p5 bra 	$L__BB0_8;
	add.s32 	%r28, %r26, %r3;
	cvt.u64.u32 	%rd16, %r26;
	add.s64 	%rd20, %rd2, %rd16;
	neg.s32 	%r27, %r4;
$L__BB0_7:
	.pragma "nounroll";
	cvt.s64.s32 	%rd17, %r28;
	add.s64 	%rd18, %rd1, %rd17;
	ld.global.u8 	%rs5, [%rd20];
	st.global.u8 	[%rd18], %rs5;
	add.s32 	%r28, %r28, 1;
	add.s64 	%rd20, %rd20, 1;
	add.s32 	%r27, %r27, 1;
	setp.ne.s32 	%p6, %r27, 0;
	@%p6 bra 	$L__BB0_7;
$L__BB0_8:
	ret;

}


// ===== COMPILED SASS (sm_100) =====

	.target	sm_100

	.elftype	@"ET_EXEC"


//--------------------- .note.nv.tkinfo           --------------------------
	.section	.note.nv.tkinfo,"",@"SHT_NOTE"
	.sectionflags	@"SHF_NOTE_NV_TKINFO"
	.tkinfo
        /*0018*/ 	.word	0x00000002
        /*0030*/ 	.string	""
        /*0030*/ 	.string	"ptxas"
        /*0030*/ 	.string	"Cuda compilation tools, release 13.0, V13.0.88"
        /*0030*/ 	.string	"Build cuda_13.0.r13.0/compiler.36424714_0"
        /*0030*/ 	.string	"-arch sm_100 -m 64 "



//--------------------- .note.nv.cuinfo           --------------------------
	.section	.note.nv.cuinfo,"",@"SHT_NOTE"
	.sectionflags	@"SHF_NOTE_NV_CUINFO"
        /*0018*/ 	.short	0x0002
        /*001a*/ 	.short	0x0064
        /*001c*/ 	.short	0x0082
	.zero		2


//--------------------- .nv.info                  --------------------------
	.section	.nv.info,"",@"SHT_CUDA_INFO"
	.align	4


	//----- nvinfo : EIATTR_REGCOUNT
	.align		4
        /*0000*/ 	.byte	0x04, 0x2f
        /*0002*/ 	.short	(.L_1 - .L_0)
	.align		4
.L_0:
        /*0004*/ 	.word	index@(_Z18appendStringAtomicPcS_iPi)
        /*0008*/ 	.word	0x00000018


	//----- nvinfo : EIATTR_FRAME_SIZE
	.align		4
.L_1:
        /*000c*/ 	.byte	0x04, 0x11
        /*000e*/ 	.short	(.L_3 - .L_2)
	.align		4
.L_2:
        /*0010*/ 	.word	index@(_Z18appendStringAtomicPcS_iPi)
        /*0014*/ 	.word	0x00000000


	//----- nvinfo : EIATTR_MIN_STACK_SIZE
	.align		4
.L_3:
        /*0018*/ 	.byte	0x04, 0x12
        /*001a*/ 	.short	(.L_5 - .L_4)
	.align		4
.L_4:
        /*001c*/ 	.word	index@(_Z18appendStringAtomicPcS_iPi)
        /*0020*/ 	.word	0x00000000
.L_5:


//--------------------- .nv.compat                --------------------------
	.section	.nv.compat,"",@"SHT_CUDA_COMPAT_INFO"
	.align	4
        /*0000*/ 	.byte	0x02, 0x09, 0x00, 0x00, 0x02, 0x02, 0x01, 0x00, 0x02, 0x05, 0x05, 0x00, 0x03, 0x07, 0x01, 0x01
        /*0010*/ 	.byte	0x02, 0x03, 0x00, 0x00, 0x02, 0x06, 0x01, 0x00, 0x04, 0x0b, 0x08, 0x00, 0x09, 0x00, 0x00, 0x00
        /*0020*/ 	.byte	0x00, 0x00, 0x00, 0x00


//--------------------- .nv.info._Z18appendStringAtomicPcS_iPi --------------------------
	.section	.nv.info._Z18appendStringAtomicPcS_iPi,"",@"SHT_CUDA_INFO"
	.sectionflags	@""
	.align	4


	//----- nvinfo : EIATTR_CUDA_API_VERSION
	.align		4
        /*0000*/ 	.byte	0x04, 0x37
        /*0002*/ 	.short	(.L_7 - .L_6)
.L_6:
        /*0004*/ 	.word	0x00000082


	//----- nvinfo : EIATTR_KPARAM_INFO
	.align		4
.L_7:
        /*0008*/ 	.byte	0x04, 0x17
        /*000a*/ 	.short	(.L_9 - .L_8)
.L_8:
        /*000c*/ 	.word	0x00000000
        /*0010*/ 	.short	0x0003
        /*0012*/ 	.short	0x0018
        /*0014*/ 	.byte	0x00, 0xf5, 0x21, 0x00


	//----- nvinfo : EIATTR_KPARAM_INFO
	.align		4
.L_9:
        /*0018*/ 	.byte	0x04, 0x17
        /*001a*/ 	.short	(.L_11 - .L_10)
.L_10:
        /*001c*/ 	.word	0x00000000
        /*0020*/ 	.short	0x0002
        /*0022*/ 	.short	0x0010
        /*0024*/ 	.byte	0x00, 0xf0, 0x11, 0x00


	//----- nvinfo : EIATTR_KPARAM_INFO
	.align		4
.L_11:
        /*0028*/ 	.byte	0x04, 0x17
        /*002a*/ 	.short	(.L_13 - .L_12)
.L_12:
        /*002c*/ 	.word	0x00000000
        /*0030*/ 	.short	0x0001
        /*0032*/ 	.short	0x0008
        /*0034*/ 	.byte	0x00, 0xf5, 0x21, 0x00


	//----- nvinfo : EIATTR_KPARAM_INFO
	.align		4
.L_13:
        /*0038*/ 	.byte	0x04, 0x17
        /*003a*/ 	.short	(.L_15 - .L_14)
.L_14:
        /*003c*/ 	.word	0x00000000
        /*0040*/ 	.short	0x0000
        /*0042*/ 	.short	0x0000
        /*0044*/ 	.byte	0x00, 0xf5, 0x21, 0x00


	//----- nvinfo : EIATTR_SPARSE_MMA_MASK
	.align		4
.L_15:
        /*0048*/ 	.byte	0x03, 0x50
        /*004a*/ 	.short	0x0000


	//----- nvinfo : EIATTR_MAXREG_COUNT
	.align		4
        /*004c*/ 	.byte	0x03, 0x1b
        /*004e*/ 	.short	0x00ff


	//----- nvinfo : EIATTR_MERCURY_ISA_VERSION
	.align		4
        /*0050*/ 	.byte	0x03, 0x5f
        /*0052*/ 	.short	0x0101


	//----- nvinfo : EIATTR_INT_WARP_WIDE_INSTR_OFFSETS
	.align		4
        /*0054*/ 	.byte	0x04, 0x31
        /*0056*/ 	.short	(.L_17 - .L_16)


	//   ....[0]....
.L_16:
        /*0058*/ 	.word	0x000000a0


	//   ....[1]....
        /*005c*/ 	.word	0x00000100


	//   ....[2]....
        /*0060*/ 	.word	0x00000140


	//   ....[3]....
        /*0064*/ 	.word	0x00000170


	//   ....[4]....
        /*0068*/ 	.word	0x00000190


	//   ....[5]....
        /*006c*/ 	.word	0x000001b0


	//   ....[6]....
        /*0070*/ 	.word	0x000001e0


	//   ....[7]....
        /*0074*/ 	.word	0x000001f0


	//----- nvinfo : EIATTR_VRC_CTA_INIT_COUNT
	.align		4
.L_17:
        /*0078*/ 	.byte	0x02, 0x4a
	.zero		1
	.zero		1


	//----- nvinfo : EIATTR_EXIT_INSTR_OFFSETS
	.align		4
        /*007c*/ 	.byte	0x04, 0x1c
        /*007e*/ 	.short	(.L_19 - .L_18)


	//   ....[0]....
.L_18:
        /*0080*/ 	.word	0x00000070


	//   ....[1]....
        /*0084*/ 	.word	0x00000210


	//   ....[2]....
        /*0088*/ 	.word	0x00000460


	//   ....[3]....
        /*008c*/ 	.word	0x00000580


	//----- nvinfo : EIATTR_CRS_STACK_SIZE
	.align		4
.L_19:
        /*0090*/ 	.byte	0x04, 0x1e
        /*0092*/ 	.short	(.L_21 - .L_20)
.L_20:
        /*0094*/ 	.word	0x00000000


	//----- nvinfo : EIATTR_CBANK_PARAM_SIZE
	.align		4
.L_21:
        /*0098*/ 	.byte	0x03, 0x19
        /*009a*/ 	.short	0x0020


	//----- nvinfo : EIATTR_PARAM_CBANK
	.align		4
        /*009c*/ 	.byte	0x04, 0x0a
        /*009e*/ 	.short	(.L_23 - .L_22)
	.align		4
.L_22:
        /*00a0*/ 	.word	index@(.nv.constant0._Z18appendStringAtomicPcS_iPi)
        /*00a4*/ 	.short	0x0380
        /*00a6*/ 	.short	0x0020


	//----- nvinfo : EIATTR_SW_WAR
	.align		4
.L_23:
        /*00a8*/ 	.byte	0x04, 0x36
        /*00aa*/ 	.short	(.L_25 - .L_24)
.L_24:
        /*00ac*/ 	.word	0x00000008
.L_25:


//--------------------- .nv.callgraph             --------------------------
	.section	.nv.callgraph,"",@"SHT_CUDA_CALLGRAPH"
	.align	4
	.sectionentsize	8
	.align		4
        /*0000*/ 	.word	0x00000000
	.align		4
        /*0004*/ 	.word	0xffffffff
	.align		4
        /*0008*/ 	.word	0x00000000
	.align		4
        /*000c*/ 	.word	0xfffffffe
	.align		4
        /*0010*/ 	.word	0x00000000
	.align		4
        /*0014*/ 	.word	0xfffffffd
	.align		4
        /*0018*/ 	.word	0x00000000
	.align		4
        /*001c*/ 	.word	0xfffffffc


//--------------------- .text._Z18appendStringAtomicPcS_iPi --------------------------
	.section	.text._Z18appendStringAtomicPcS_iPi,"ax",@progbits
	.align	128
        .global         _Z18appendStringAtomicPcS_iPi
        .type           _Z18appendStringAtomicPcS_iPi,@function
        .size           _Z18appendStringAtomicPcS_iPi,(.L_x_6 - _Z18appendStringAtomicPcS_iPi)
        .other          _Z18appendStringAtomicPcS_iPi,@"STO_CUDA_ENTRY STV_DEFAULT"
_Z18appendStringAtomicPcS_iPi:
.text._Z18appendStringAtomicPcS_iPi:
[----:B------:R-:W-:Y:S01]  /*0000*/  LDC R1, c[0x0][0x37c] ;  /* 0x0000df00ff017b82 */ /* 0x000fe20000000800 */
[----:B------:R-:W0:Y:S07]  /*0010*/  S2R R3, SR_TID.X ;  /* 0x0000000000037919 */ /* 0x000e2e0000002100 */
[----:B------:R-:W0:Y:S01]  /*0020*/  S2UR UR4, SR_CTAID.X ;  /* 0x00000000000479c3 */ /* 0x000e220000002500 */
[----:B------:R-:W1:Y:S07]  /*0030*/  LDCU UR5, c[0x0][0x390] ;  /* 0x00007200ff0577ac */ /* 0x000e6e0008000800 */
[----:B------:R-:W0:Y:S02]  /*0040*/  LDC R0, c[0x0][0x360] ;  /* 0x0000d800ff007b82 */ /* 0x000e240000000800 */
[----:B0-----:R-:W-:-:S05]  /*0050*/  IMAD R0, R0, UR4, R3 ;  /* 0x0000000400007c24 */ /* 0x001fca000f8e0203 */
[----:B-1----:R-:W-:-:S13]  /*0060*/  ISETP.GE.AND P0, PT, R0, UR5, PT ;  /* 0x0000000500007c0c */ /* 0x002fda000bf06270 */
[----:B------:R-:W-:Y:S05]  /*0070*/  @P0 EXIT ;  /* 0x000000000000094d */ /* 0x000fea0003800000 */
[----:B------:R-:W0:Y:S01]  /*0080*/  LDC.64 R2, c[0x0][0x398] ;  /* 0x0000e600ff027b82 */ /* 0x000e220000000a00 */
[----:B------:R-:W0:Y:S01]  /*0090*/  LDCU.64 UR6, c[0x0][0x358] ;  /* 0x00006b00ff0677ac */ /* 0x000e220008000a00 */
[----:B------:R-:W-:Y:S02]  /*00a0*/  VOTE.ANY R4, PT, PT ;  /* 0x0000000000047806 */ /* 0x000fe400038e0100 */
[----:B------:R-:W-:Y:S02]  /*00b0*/  IADD3 R5, PT, PT, -R0, UR5, RZ ;  /* 0x0000000500057c10 */ /* 0x000fe4000fffe1ff */
[----:B------:R-:W-:Y:S02]  /*00c0*/  ISETP.EQ.U32.AND P1, PT, R4, -0x1, PT ;  /* 0xffffffff0400780c */ /* 0x000fe40003f22070 */
[----:B------:R-:W-:-:S11]  /*00d0*/  ISETP.GE.AND P0, PT, R5, 0x1, PT ;  /* 0x000000010500780c */ /* 0x000fd60003f06270 */
[----:B0-----:R0:W5:Y:S01]  /*00e0*/  @!P1 ATOMG.E.ADD.STRONG.GPU PT, R8, desc[UR6][R2.64], R5 ;  /* 0x80000005020899a8 */ /* 0x00116200081ef106 */
[----:B------:R-:W-:Y:S05]  /*00f0*/  @!P1 BRA `(.L_x_0) ;  /* 0x0000000000449947 */ /* 0x000fea0003800000 */
[----:B------:R-:W1:Y:S01]  /*0100*/  SHFL.UP P1, R4, R5, 0x1, RZ ;  /* 0x0420000005047989 */ /* 0x000e6200000200ff */
[----:B------:R-:W-:Y:S01]  /*0110*/  IMAD.MOV.U32 R7, RZ, RZ, R5 ;  /* 0x000000ffff077224 */ /* 0x000fe200078e0005 */
[----:B------:R-:W2:Y:S01]  /*0120*/  S2R R6, SR_LANEID ;  /* 0x0000000000067919 */ /* 0x000ea20000000000 */
[----:B-1----:R-:W-:-:S05]  /*0130*/  @P1 IMAD.IADD.U32 R7, R5, 0x1, R4 ;  /* 0x0000000105071824 */ /* 0x002fca00078e0004 */
[----:B------:R-:W1:Y:S01]  /*0140*/  SHFL.UP P1, R4, R7, 0x2, RZ ;  /* 0x0440000007047989 */ /* 0x000e6200000200ff */
[----:B--2---:R-:W-:Y:S01]  /*0150*/  ISETP.EQ.U32.AND P2, PT, R6, 0x1f, PT ;  /* 0x0000001f0600780c */ /* 0x004fe20003f42070 */
[----:B-1----:R-:W-:-:S05]  /*0160*/  @P1 IMAD.IADD.U32 R7, R7, 0x1, R4 ;  /* 0x0000000107071824 */ /* 0x002fca00078e0004 */
[----:B------:R-:W1:Y:S02]  /*0170*/  SHFL.UP P1, R4, R7, 0x4, RZ ;  /* 0x0480000007047989 */ /* 0x000e6400000200ff */
[----:B-1----:R-:W-:-:S05]  /*0180*/  @P1 IMAD.IADD.U32 R7, R7, 0x1, R4 ;  /* 0x0000000107071824 */ /* 0x002fca00078e0004 */
[----:B------:R-:W1:Y:S02]  /*0190*/  SHFL.UP P1, R4, R7, 0x8, RZ ;  /* 0x0500000007047989 */ /* 0x000e6400000200ff */
[----:B-1----:R-:W-:-:S05]  /*01a0*/  @P1 IMAD.IADD.U32 R7, R7, 0x1, R4 ;  /* 0x0000000107071824 */ /* 0x002fca00078e0004 */
[----:B------:R-:W1:Y:S02]  /*01b0*/  SHFL.UP P1, R4, R7, 0x10, RZ ;  /* 0x0600000007047989 */ /* 0x000e6400000200ff */
[----:B-1----:R-:W-:-:S05]  /*01c0*/  @P1 IMAD.IADD.U32 R7, R7, 0x1, R4 ;  /* 0x0000000107071824 */ /* 0x002fca00078e0004 */
[----:B0-----:R-:W2:Y:S04]  /*01d0*/  @P2 ATOMG.E.ADD.STRONG.GPU PT, R2, desc[UR6][R2.64], R7 ;  /* 0x80000007020229a8 */ /* 0x001ea800081ef106 */
[----:B------:R-:W-:Y:S04]  /*01e0*/  SHFL.UP P1, R9, R7, 0x1, RZ ;  /* 0x0420000007097989 */ /* 0x000fe800000200ff */
[----:B--2--5:R-:W0:Y:S02]  /*01f0*/  SHFL.IDX PT, R8, R2, 0x1f, 0x1f ;  /* 0x03e01f0002087f89 */ /* 0x024e2400000e0000 */
[----:B0-----:R-:W-:-:S07]  /*0200*/  @P1 IADD3 R8, PT, PT, R8, R9, RZ ;  /* 0x0000000908081210 */ /* 0x001fce0007ffe0ff */
.L_x_0:
[----:B------:R-:W-:Y:S05]  /*0210*/  @!P0 EXIT ;  /* 0x000000000000894d */ /* 0x000fea0003800000 */
[----:B0-----:R-:W-:Y:S01]  /*0220*/  VIADD R2, R0, -UR5 ;  /* 0x8000000500027c36 */ /* 0x001fe20008000000 */
[----:B------:R-:W-:Y:S01]  /*0230*/  LOP3.LUT R0, R5, 0x3, RZ, 0xc0, !PT ;  /* 0x0000000305007812 */ /* 0x000fe200078ec0ff */
[----:B------:R-:W-:Y:S01]  /*0240*/  BSSY.RECONVERGENT B0, `(.L_x_1) ;  /* 0x0000021000007945 */ /* 0x000fe20003800200 */
[----:B------:R-:W-:Y:S02]  /*0250*/  IMAD.MOV.U32 R9, RZ, RZ, RZ ;  /* 0x000000ffff097224 */ /* 0x000fe400078e00ff */
[----:B------:R-:W-:Y:S02]  /*0260*/  ISETP.GT.U32.AND P1, PT, R2, -0x4, PT ;  /* 0xfffffffc0200780c */ /* 0x000fe40003f24070 */
[----:B------:R-:W-:-:S11]  /*0270*/  ISETP.NE.AND P0, PT, R0, RZ, PT ;  /* 0x000000ff0000720c */ /* 0x000fd60003f05270 */
[----:B------:R-:W-:Y:S05]  /*0280*/  @P1 BRA `(.L_x_2) ;  /* 0x0000000000701947 */ /* 0x000fea0003800000 */
[----:B------:R-:W0:Y:S01]  /*0290*/  LDCU.64 UR4, c[0x0][0x388] ;  /* 0x00007100ff0477ac */ /* 0x000e220008000a00 */
[----:B------:R-:W1:Y:S01]  /*02a0*/  LDC.64 R2, c[0x0][0x380] ;  /* 0x0000e000ff027b82 */ /* 0x000e620000000a00 */
[----:B------:R-:W-:Y:S01]  /*02b0*/  LOP3.LUT R9, R5, 0x7ffffffc, RZ, 0xc0, !PT ;  /* 0x7ffffffc05097812 */ /* 0x000fe200078ec0ff */
[----:B-----5:R-:W-:-:S04]  /*02c0*/  IMAD.MOV.U32 R11, RZ, RZ, R8 ;  /* 0x000000ffff0b7224 */ /* 0x020fc800078e0008 */
[----:B------:R-:W-:Y:S01]  /*02d0*/  IMAD.MOV R10, RZ, RZ, -R9 ;  /* 0x000000ffff0a7224 */ /* 0x000fe200078e0a09 */
[----:B0-----:R-:W-:-:S04]  /*02e0*/  UIADD3 UR4, UP0, UPT, UR4, 0x1, URZ ;  /* 0x0000000104047890 */ /* 0x001fc8000ff1e0ff */
[----:B------:R-:W-:Y:S02]  /*02f0*/  UIADD3.X UR5, UPT, UPT, URZ, UR5, URZ, UP0, !UPT ;  /* 0x00000005ff057290 */ /* 0x000fe400087fe4ff */
[----:B------:R-:W-:-:S04]  /*0300*/  MOV R12, UR4 ;  /* 0x00000004000c7c02 */ /* 0x000fc80008000f00 */
[----:B------:R-:W-:-:S07]  /*0310*/  IMAD.U32 R21, RZ, RZ, UR5 ;  /* 0x00000005ff157e24 */ /* 0x000fce000f8e00ff */
.L_x_3:
[----:B------:R-:W-:Y:S02]  /*0320*/  IMAD.MOV.U32 R6, RZ, RZ, R12 ;  /* 0x000000ffff067224 */ /* 0x000fe400078e000c */
[----:B------:R-:W-:-:S05]  /*0330*/  IMAD.MOV.U32 R7, RZ, RZ, R21 ;  /* 0x000000ffff077224 */ /* 0x000fca00078e0015 */
[----:B0-----:R-:W2:Y:S01]  /*0340*/  LDG.E.U8 R13, desc[UR6][R6.64+-0x1] ;  /* 0xffffff06060d7981 */ /* 0x001ea2000c1e1100 */
[----:B------:R-:W-:Y:S02]  /*0350*/  SHF.R.S32.HI R12, RZ, 0x1f, R11 ;  /* 0x0000001fff0c7819 */ /* 0x000fe4000001140b */
[----:B-1----:R-:W-:-:S04]  /*0360*/  IADD3 R4, P1, P2, R11, 0x3, R2 ;  /* 0x000000030b047810 */ /* 0x002fc80007a3e002 */
[----:B------:R-:W-:-:S05]  /*0370*/  IADD3.X R5, PT, PT, R12, R3, RZ, P1, P2 ;  /* 0x000000030c057210 */ /* 0x000fca0000fe44ff */
[----:B--2---:R0:W-:Y:S04]  /*0380*/  STG.E.U8 desc[UR6][R4.64+-0x3], R13 ;  /* 0xfffffd0d04007986 */ /* 0x0041e8000c101106 */
[----:B------:R-:W2:Y:S04]  /*0390*/  LDG.E.U8 R15, desc[UR6][R6.64] ;  /* 0x00000006060f7981 */ /* 0x000ea8000c1e1100 */
[----:B--2---:R0:W-:Y:S04]  /*03a0*/  STG.E.U8 desc[UR6][R4.64+-0x2], R15 ;  /* 0xfffffe0f04007986 */ /* 0x0041e8000c101106 */
[----:B------:R-:W2:Y:S04]  /*03b0*/  LDG.E.U8 R17, desc[UR6][R6.64+0x1] ;  /* 0x0000010606117981 */ /* 0x000ea8000c1e1100 */
[----:B--2---:R0:W-:Y:S04]  /*03c0*/  STG.E.U8 desc[UR6][R4.64+-0x1], R17 ;  /* 0xffffff1104007986 */ /* 0x0041e8000c101106 */
[----:B------:R-:W2:Y:S01]  /*03d0*/  LDG.E.U8 R19, desc[UR6][R6.64+0x2] ;  /* 0x0000020606137981 */ /* 0x000ea2000c1e1100 */
[----:B------:R-:W-:Y:S01]  /*03e0*/  VIADD R10, R10, 0x4 ;  /* 0x000000040a0a7836 */ /* 0x000fe20000000000 */
[----:B------:R-:W-:Y:S01]  /*03f0*/  IADD3 R12, P2, PT, R6, 0x4, RZ ;  /* 0x00000004060c7810 */ /* 0x000fe20007f5e0ff */
[----:B------:R-:W-:-:S03]  /*0400*/  VIADD R11, R11, 0x4 ;  /* 0x000000040b0b7836 */ /* 0x000fc60000000000 */
[----:B------:R-:W-:Y:S02]  /*0410*/  ISETP.NE.AND P1, PT, R10, RZ, PT ;  /* 0x000000ff0a00720c */ /* 0x000fe40003f25270 */
[----:B------:R-:W-:Y:S01]  /*0420*/  IADD3.X R21, PT, PT, RZ, R7, RZ, P2, !PT ;  /* 0x00000007ff157210 */ /* 0x000fe200017fe4ff */
[----:B--2---:R0:W-:Y:S10]  /*0430*/  STG.E.U8 desc[UR6][R4.64], R19 ;  /* 0x0000001304007986 */ /* 0x0041f4000c101106 */
[----:B------:R-:W-:Y:S05]  /*0440*/  @P1 BRA `(.L_x_3) ;  /* 0xfffffffc00b41947 */ /* 0x000fea000383ffff */
.L_x_2:
[----:B------:R-:W-:Y:S05]  /*0450*/  BSYNC.RECONVERGENT B0 ;  /* 0x0000000000007941 */ /* 0x000fea0003800200 */
.L_x_1:
[----:B------:R-:W-:Y:S05]  /*0460*/  @!P0 EXIT ;  /* 0x000000000000894d */ /* 0x000fea0003800000 */
[----:B------:R-:W1:Y:S01]  /*0470*/  LDCU.64 UR4, c[0x0][0x388] ;  /* 0x00007100ff0477ac */ /* 0x000e620008000a00 */
[----:B-----5:R-:W-:Y:S02]  /*0480*/  IMAD.IADD R8, R8, 0x1, R9 ;  /* 0x0000000108087824 */ /* 0x020fe400078e0209 */
[----:B------:R-:W-:Y:S01]  /*0490*/  IMAD.MOV R0, RZ, RZ, -R0 ;  /* 0x000000ffff007224 */ /* 0x000fe200078e0a00 */
[----:B------:R-:W2:Y:S01]  /*04a0*/  LDCU.64 UR8, c[0x0][0x380] ;  /* 0x00007000ff0877ac */ /* 0x000ea20008000a00 */
[----:B-1----:R-:W-:-:S05]  /*04b0*/  IADD3 R2, P0, PT, R9, UR4, RZ ;  /* 0x0000000409027c10 */ /* 0x002fca000ff1e0ff */
[----:B--2---:R-:W-:-:S08]  /*04c0*/  IMAD.X R7, RZ, RZ, UR5, P0 ;  /* 0x00000005ff077e24 */ /* 0x004fd000080e06ff */
.L_x_4:
[----:B-1----:R-:W-:-:S06]  /*04d0*/  MOV R3, R7 ;  /* 0x0000000700037202 */ /* 0x002fcc0000000f00 */
[----:B------:R1:W2:Y:S01]  /*04e0*/  LDG.E.U8 R3, desc[UR6][R2.64] ;  /* 0x0000000602037981 */ /* 0x0002a2000c1e1100 */
[----:B0-----:R-:W-:Y:S01]  /*04f0*/  IADD3 R4, P0, PT, R8, UR8, RZ ;  /* 0x0000000808047c10 */ /* 0x001fe2000ff1e0ff */
[----:B------:R-:W-:-:S03]  /*0500*/  VIADD R0, R0, 0x1 ;  /* 0x0000000100007836 */ /* 0x000fc60000000000 */
[C---:B------:R-:W-:Y:S01]  /*0510*/  LEA.HI.X.SX32 R5, R8.reuse, UR9, 0x1, P0 ;  /* 0x0000000908057c11 */ /* 0x040fe200080f0eff */
[----:B------:R-:W-:Y:S01]  /*0520*/  VIADD R8, R8, 0x1 ;  /* 0x0000000108087836 */ /* 0x000fe20000000000 */
[----:B------:R-:W-:Y:S02]  /*0530*/  ISETP.NE.AND P0, PT, R0, RZ, PT ;  /* 0x000000ff0000720c */ /* 0x000fe40003f05270 */
[----:B-1----:R-:W-:-:S05]  /*0540*/  IADD3 R2, P1, PT, R2, 0x1, RZ ;  /* 0x0000000102027810 */ /* 0x002fca0007f3e0ff */
[----:B------:R-:W-:Y:S01]  /*0550*/  IMAD.X R7, RZ, RZ, R7, P1 ;  /* 0x000000ffff077224 */ /* 0x000fe200008e0607 */
[----:B--2---:R1:W-:Y:S05]  /*0560*/  STG.E.U8 desc[UR6][R4.64], R3 ;  /* 0x0000000304007986 */ /* 0x0043ea000c101106 */
[----:B------:R-:W-:Y:S05]  /*0570*/  @P0 BRA `(.L_x_4) ;  /* 0xfffffffc00d40947 */ /* 0x000fea000383ffff */
[----:B------:R-:W-:Y:S05]  /*0580*/  EXIT ;  /* 0x000000000000794d */ /* 0x000fea0003800000 */
.L_x_5:
[----:B------:R-:W-:-:S00]  /*0590*/  BRA `(.L_x_5) ;  /* 0xfffffffc00fc7947 */ /* 0x000fc0000383ffff */
[----:B------:R-:W-:-:S00]  /*05a0*/  NOP ;  /* 0x0000000000007918 */ /* 0x000fc00000000000 */
        /* <DEDUP_REMOVED lines=13> */
.L_x_6:


//--------------------- .nv.shared.reserved.0     --------------------------
	.section	.nv.shared.reserved.0,"aw",@nobits
	.weak		__nv_reservedSMEM_offset_0_alias
	.size		__nv_reservedSMEM_offset_0_alias, 0, 64
	.other		__nv_reservedSMEM_offset_0_alias,@"STO_CUDA_RESERVED_SHARED STV_DEFAULT"
__nv_reservedSMEM_offset_0_alias:
	.zero		0
	.zero		64


//--------------------- .nv.constant0._Z18appendStringAtomicPcS_iPi --------------------------
	.section	.nv.constant0._Z18appendStringAtomicPcS_iPi,"a",@progbits
	.sectionflags	@""
	.align	4
.nv.constant0._Z18appendStringAtomicPcS_iPi:
	.zero		928


//--------------------- SYMBOLS --------------------------

	.type		.nv.reservedSmem.offset0,@object
	.size		.nv.reservedSmem.offset0,0x4
